//
// Generated by NVIDIA NVVM Compiler
//
// Compiler Build ID: CL-36424714
// Cuda compilation tools, release 13.0, V13.0.88
// Based on NVVM 20.0.0
//

.version 9.0
.target sm_100
.address_size 64

	// .globl	_Z12reduceKernelPiS_i
.extern .shared .align 16 .b8 shared_memory[];

.visible .entry _Z12reduceKernelPiS_i(
	.param .u64 .ptr .align 1 _Z12reduceKernelPiS_i_param_0,
	.param .u64 .ptr .align 1 _Z12reduceKernelPiS_i_param_1,
	.param .u32 _Z12reduceKernelPiS_i_param_2
)
{
	.reg .pred 	%p<11>;
	.reg .b32 	%r<71>;
	.reg .b64 	%rd<15>;

	ld.param.u64 	%rd3, [_Z12reduceKernelPiS_i_param_0];
	ld.param.u64 	%rd2, [_Z12reduceKernelPiS_i_param_1];
	ld.param.u32 	%r30, [_Z12reduceKernelPiS_i_param_2];
	cvta.to.global.u64 	%rd1, %rd3;
	mov.u32 	%r1, %tid.x;
	mov.u32 	%r2, %ctaid.x;
	mov.u32 	%r70, %ntid.x;
	mad.lo.s32 	%r64, %r2, %r70, %r1;
	mov.u32 	%r32, %nctaid.x;
	mul.lo.s32 	%r5, %r70, %r32;
	setp.ge.s32 	%p1, %r64, %r30;
	mov.b32 	%r69, 0;
	@%p1 bra 	$L__BB0_7;
	add.s32 	%r35, %r64, %r5;
	max.s32 	%r36, %r30, %r35;
	setp.lt.s32 	%p2, %r35, %r30;
	selp.u32 	%r37, 1, 0, %p2;
	add.s32 	%r38, %r35, %r37;
	sub.s32 	%r39, %r36, %r38;
	div.u32 	%r40, %r39, %r5;
	add.s32 	%r41, %r40, %r37;
	add.s32 	%r6, %r41, 1;
	and.b32  	%r7, %r6, 3;
	setp.lt.u32 	%p3, %r41, 3;
	mov.b32 	%r69, 0;
	@%p3 bra 	$L__BB0_4;
	and.b32  	%r43, %r6, -4;
	shl.b32 	%r8, %r5, 2;
	neg.s32 	%r60, %r43;
	mov.b32 	%r69, 0;
	mul.wide.s32 	%rd6, %r5, 4;
$L__BB0_3:
	mul.wide.s32 	%rd4, %r64, 4;
	add.s64 	%rd5, %rd1, %rd4;
	ld.global.u32 	%r44, [%rd5];
	add.s32 	%r45, %r44, %r69;
	add.s64 	%rd7, %rd5, %rd6;
	ld.global.u32 	%r46, [%rd7];
	add.s32 	%r47, %r46, %r45;
	add.s64 	%rd8, %rd7, %rd6;
	ld.global.u32 	%r48, [%rd8];
	add.s32 	%r49, %r48, %r47;
	add.s64 	%rd9, %rd8, %rd6;
	ld.global.u32 	%r50, [%rd9];
	add.s32 	%r69, %r50, %r49;
	add.s32 	%r64, %r64, %r8;
	add.s32 	%r60, %r60, 4;
	setp.ne.s32 	%p4, %r60, 0;
	@%p4 bra 	$L__BB0_3;
$L__BB0_4:
	setp.eq.s32 	%p5, %r7, 0;
	@%p5 bra 	$L__BB0_7;
	neg.s32 	%r66, %r7;
$L__BB0_6:
	.pragma "nounroll";
	mul.wide.s32 	%rd10, %r64, 4;
	add.s64 	%rd11, %rd1, %rd10;
	ld.global.u32 	%r51, [%rd11];
	add.s32 	%r69, %r51, %r69;
	add.s32 	%r64, %r64, %r5;
	add.s32 	%r66, %r66, 1;
	setp.ne.s32 	%p6, %r66, 0;
	@%p6 bra 	$L__BB0_6;
$L__BB0_7:
	shl.b32 	%r52, %r1, 2;
	mov.u32 	%r53, shared_memory;
	add.s32 	%r27, %r53, %r52;
	st.shared.u32 	[%r27], %r69;
	bar.sync 	0;
	setp.lt.u32 	%p7, %r70, 2;
	@%p7 bra 	$L__BB0_11;
$L__BB0_8:
	shr.u32 	%r29, %r70, 1;
	setp.ge.u32 	%p8, %r1, %r29;
	@%p8 bra 	$L__BB0_10;
	shl.b32 	%r54, %r29, 2;
	add.s32 	%r55, %r27, %r54;
	ld.shared.u32 	%r56, [%r55];
	ld.shared.u32 	%r57, [%r27];
	add.s32 	%r58, %r57, %r56;
	st.shared.u32 	[%r27], %r58;
$L__BB0_10:
	bar.sync 	0;
	setp.gt.u32 	%p9, %r70, 3;
	mov.u32 	%r70, %r29;
	@%p9 bra 	$L__BB0_8;
$L__BB0_11:
	setp.ne.s32 	%p10, %r1, 0;
	@%p10 bra 	$L__BB0_13;
	ld.shared.u32 	%r59, [shared_memory];
	cvta.to.global.u64 	%rd12, %rd2;
	mul.wide.u32 	%rd13, %r2, 4;
	add.s64 	%rd14, %rd12, %rd13;
	st.global.u32 	[%rd14], %r59;
$L__BB0_13:
	ret;

}


// ===== COMPILED SASS (sm_100) =====

	.target	sm_100

	.elftype	@"ET_EXEC"


//--------------------- .note.nv.tkinfo           --------------------------
	.section	.note.nv.tkinfo,"",@"SHT_NOTE"
	.sectionflags	@"SHF_NOTE_NV_TKINFO"
	.tkinfo
        /*0018*/ 	.word	0x00000002
        /*0030*/ 	.string	""
        /*0030*/ 	.string	"ptxas"
        /*0030*/ 	.string	"Cuda compilation tools, release 13.0, V13.0.88"
        /*0030*/ 	.string	"Build cuda_13.0.r13.0/compiler.36424714_0"
        /*0030*/ 	.string	"-arch sm_100 -m 64 "



//--------------------- .note.nv.cuinfo           --------------------------
	.section	.note.nv.cuinfo,"",@"SHT_NOTE"
	.sectionflags	@"SHF_NOTE_NV_CUINFO"
        /*0018*/ 	.short	0x0002
        /*001a*/ 	.short	0x0064
        /*001c*/ 	.short	0x0082
	.zero		2


//--------------------- .nv.info                  --------------------------
	.section	.nv.info,"",@"SHT_CUDA_INFO"
	.align	4


	//----- nvinfo : EIATTR_REGCOUNT
	.align		4
        /*0000*/ 	.byte	0x04, 0x2f
        /*0002*/ 	.short	(.L_1 - .L_0)
	.align		4
.L_0:
        /*0004*/ 	.word	index@(_Z12reduceKernelPiS_i)
        /*0008*/ 	.word	0x00000020


	//----- nvinfo : EIATTR_FRAME_SIZE
	.align		4
.L_1:
        /*000c*/ 	.byte	0x04, 0x11
        /*000e*/ 	.short	(.L_3 - .L_2)
	.align		4
.L_2:
        /*0010*/ 	.word	index@(_Z12reduceKernelPiS_i)
        /*0014*/ 	.word	0x00000000


	//----- nvinfo : EIATTR_MIN_STACK_SIZE
	.align		4
.L_3:
        /*0018*/ 	.byte	0x04, 0x12
        /*001a*/ 	.short	(.L_5 - .L_4)
	.align		4
.L_4:
        /*001c*/ 	.word	index@(_Z12reduceKernelPiS_i)
        /*0020*/ 	.word	0x00000000
.L_5:


//--------------------- .nv.compat                --------------------------
	.section	.nv.compat,"",@"SHT_CUDA_COMPAT_INFO"
	.align	4
        /*0000*/ 	.byte	0x02, 0x09, 0x00, 0x00, 0x02, 0x02, 0x01, 0x00, 0x02, 0x05, 0x05, 0x00, 0x03, 0x07, 0x01, 0x01
        /*0010*/ 	.byte	0x02, 0x03, 0x00, 0x00, 0x02, 0x06, 0x01, 0x00, 0x04, 0x0b, 0x08, 0x00, 0x09, 0x00, 0x00, 0x00
        /*0020*/ 	.byte	0x00, 0x00, 0x00, 0x00


//--------------------- .nv.info._Z12reduceKernelPiS_i --------------------------
	.section	.nv.info._Z12reduceKernelPiS_i,"",@"SHT_CUDA_INFO"
	.sectionflags	@""
	.align	4


	//----- nvinfo : EIATTR_CUDA_API_VERSION
	.align		4
        /*0000*/ 	.byte	0x04, 0x37
        /*0002*/ 	.short	(.L_7 - .L_6)
.L_6:
        /*0004*/ 	.word	0x00000082


	//----- nvinfo : EIATTR_KPARAM_INFO
	.align		4
.L_7:
        /*0008*/ 	.byte	0x04, 0x17
        /*000a*/ 	.short	(.L_9 - .L_8)
.L_8:
        /*000c*/ 	.word	0x00000000
        /*0010*/ 	.short	0x0002
        /*0012*/ 	.short	0x0010
        /*0014*/ 	.byte	0x00, 0xf0, 0x11, 0x00


	//----- nvinfo : EIATTR_KPARAM_INFO
	.align		4
.L_9:
        /*0018*/ 	.byte	0x04, 0x17
        /*001a*/ 	.short	(.L_11 - .L_10)
.L_10:
        /*001c*/ 	.word	0x00000000
        /*0020*/ 	.short	0x0001
        /*0022*/ 	.short	0x0008
        /*0024*/ 	.byte	0x00, 0xf5, 0x21, 0x00


	//----- nvinfo : EIATTR_KPARAM_INFO
	.align		4
.L_11:
        /*0028*/ 	.byte	0x04, 0x17
        /*002a*/ 	.short	(.L_13 - .L_12)
.L_12:
        /*002c*/ 	.word	0x00000000
        /*0030*/ 	.short	0x0000
        /*0032*/ 	.short	0x0000
        /*0034*/ 	.byte	0x00, 0xf5, 0x21, 0x00


	//----- nvinfo : EIATTR_SPARSE_MMA_MASK
	.align		4
.L_13:
        /*0038*/ 	.byte	0x03, 0x50
        /*003a*/ 	.short	0x0000


	//----- nvinfo : EIATTR_MAXREG_COUNT
	.align		4
        /*003c*/ 	.byte	0x03, 0x1b
        /*003e*/ 	.short	0x00ff


	//----- nvinfo : EIATTR_NUM_BARRIERS
	.align		4
        /*0040*/ 	.byte	0x02, 0x4c
        /*0042*/ 	.byte	0x01
	.zero		1


	//----- nvinfo : EIATTR_MERCURY_ISA_VERSION
	.align		4
        /*0044*/ 	.byte	0x03, 0x5f
        /*0046*/ 	.short	0x0101


	//----- nvinfo : EIATTR_VRC_CTA_INIT_COUNT
	.align		4
        /*0048*/ 	.byte	0x02, 0x4a
	.zero		1
	.zero		1


	//----- nvinfo : EIATTR_EXIT_INSTR_OFFSETS
	.align		4
        /*004c*/ 	.byte	0x04, 0x1c
        /*004e*/ 	.short	(.L_15 - .L_14)


	//   ....[0]....
.L_14:
        /*0050*/ 	.word	0x00000bb0


	//   ....[1]....
        /*0054*/ 	.word	0x00000c30


	//----- nvinfo : EIATTR_CRS_STACK_SIZE
	.align		4
.L_15:
        /*0058*/ 	.byte	0x04, 0x1e
        /*005a*/ 	.short	(.L_17 - .L_16)
.L_16:
        /*005c*/ 	.word	0x00000000


	//----- nvinfo : EIATTR_CBANK_PARAM_SIZE
	.align		4
.L_17:
        /*0060*/ 	.byte	0x03, 0x19
        /*0062*/ 	.short	0x0014


	//----- nvinfo : EIATTR_PARAM_CBANK
	.align		4
        /*0064*/ 	.byte	0x04, 0x0a
        /*0066*/ 	.short	(.L_19 - .L_18)
	.align		4
.L_18:
        /*0068*/ 	.word	index@(.nv.constant0._Z12reduceKernelPiS_i)
        /*006c*/ 	.short	0x0380
        /*006e*/ 	.short	0x0014


	//----- nvinfo : EIATTR_SW_WAR
	.align		4
.L_19:
        /*0070*/ 	.byte	0x04, 0x36
        /*0072*/ 	.short	(.L_21 - .L_20)
.L_20:
        /*0074*/ 	.word	0x00000008
.L_21:


//--------------------- .nv.callgraph             --------------------------
	.section	.nv.callgraph,"",@"SHT_CUDA_CALLGRAPH"
	.align	4
	.sectionentsize	8
	.align		4
        /*0000*/ 	.word	0x00000000
	.align		4
        /*0004*/ 	.word	0xffffffff
	.align		4
        /*0008*/ 	.word	0x00000000
	.align		4
        /*000c*/ 	.word	0xfffffffe
	.align		4
        /*0010*/ 	.word	0x00000000
	.align		4
        /*0014*/ 	.word	0xfffffffd
	.align		4
        /*0018*/ 	.word	0x00000000
	.align		4
        /*001c*/ 	.word	0xfffffffc


//--------------------- .text._Z12reduceKernelPiS_i --------------------------
	.section	.text._Z12reduceKernelPiS_i,"ax",@progbits
	.align	128
        .global         _Z12reduceKernelPiS_i
        .type           _Z12reduceKernelPiS_i,@function
        .size           _Z12reduceKernelPiS_i,(.L_x_15 - _Z12reduceKernelPiS_i)
        .other          _Z12reduceKernelPiS_i,@"STO_CUDA_ENTRY STV_DEFAULT"
_Z12reduceKernelPiS_i:
.text._Z12reduceKernelPiS_i:
[----:B------:R-:W-:Y:S01]  /*0000*/  LDC R1, c[0x0][0x37c] ;  /* 0x0000df00ff017b82 */ /* 0x000fe20000000800 */
[----:B------:R-:W0:Y:S01]  /*0010*/  S2R R0, SR_TID.X ;  /* 0x0000000000007919 */ /* 0x000e220000002100 */
[----:B------:R-:W1:Y:S06]  /*0020*/  LDCU UR4, c[0x0][0x360] ;  /* 0x00006c00ff0477ac */ /* 0x000e6c0008000800 */
[----:B------:R-:W2:Y:S01]  /*0030*/  LDC R5, c[0x0][0x370] ;  /* 0x0000dc00ff057b82 */ /* 0x000ea20000000800 */
[----:B------:R-:W-:Y:S01]  /*0040*/  BSSY.RECONVERGENT B2, `(.L_x_0) ;  /* 0x00000a1000027945 */ /* 0x000fe20003800200 */
[----:B------:R-:W0:Y:S01]  /*0050*/  S2R R3, SR_CTAID.X ;  /* 0x0000000000037919 */ /* 0x000e220000002500 */
[----:B------:R-:W3:Y:S01]  /*0060*/  LDCU UR5, c[0x0][0x390] ;  /* 0x00007200ff0577ac */ /* 0x000ee20008000800 */
[----:B------:R-:W-:Y:S01]  /*0070*/  IMAD.MOV.U32 R8, RZ, RZ, RZ ;  /* 0x000000ffff087224 */ /* 0x000fe200078e00ff */
[----:B------:R-:W4:Y:S01]  /*0080*/  LDCU.64 UR6, c[0x0][0x358] ;  /* 0x00006b00ff0677ac */ /* 0x000f220008000a00 */
[----:B-1----:R-:W-:-:S02]  /*0090*/  IMAD.U32 R4, RZ, RZ, UR4 ;  /* 0x00000004ff047e24 */ /* 0x002fc4000f8e00ff */
[----:B--2---:R-:W-:Y:S02]  /*00a0*/  IMAD R5, R5, UR4, RZ ;  /* 0x0000000405057c24 */ /* 0x004fe4000f8e02ff */
[----:B0-----:R-:W-:-:S05]  /*00b0*/  IMAD R6, R3, UR4, R0 ;  /* 0x0000000403067c24 */ /* 0x001fca000f8e0200 */
[----:B---3--:R-:W-:-:S13]  /*00c0*/  ISETP.GE.AND P0, PT, R6, UR5, PT ;  /* 0x0000000506007c0c */ /* 0x008fda000bf06270 */
[----:B----4-:R-:W-:Y:S05]  /*00d0*/  @P0 BRA `(.L_x_1) ;  /* 0x00000008005c0947 */ /* 0x010fea0003800000 */
[----:B------:R-:W0:Y:S01]  /*00e0*/  I2F.U32.RP R11, R5 ;  /* 0x00000005000b7306 */ /* 0x000e220000209000 */
[C---:B------:R-:W-:Y:S01]  /*00f0*/  IMAD.IADD R2, R5.reuse, 0x1, R6 ;  /* 0x0000000105027824 */ /* 0x040fe200078e0206 */
[----:B------:R-:W-:Y:S01]  /*0100*/  ISETP.NE.U32.AND P2, PT, R5, RZ, PT ;  /* 0x000000ff0500720c */ /* 0x000fe20003f45070 */
[----:B------:R-:W-:Y:S01]  /*0110*/  IMAD.MOV R13, RZ, RZ, -R5 ;  /* 0x000000ffff0d7224 */ /* 0x000fe200078e0a05 */
[----:B------:R-:W-:Y:S02]  /*0120*/  BSSY.RECONVERGENT B1, `(.L_x_2) ;  /* 0x0000087000017945 */ /* 0x000fe40003800200 */
[C---:B------:R-:W-:Y:S02]  /*0130*/  ISETP.GE.AND P0, PT, R2.reuse, UR5, PT ;  /* 0x0000000502007c0c */ /* 0x040fe4000bf06270 */
[----:B------:R-:W-:Y:S02]  /*0140*/  VIMNMX R7, PT, PT, R2, UR5, !PT ;  /* 0x0000000502077c48 */ /* 0x000fe4000ffe0100 */
[----:B------:R-:W-:-:S04]  /*0150*/  SEL R10, RZ, 0x1, P0 ;  /* 0x00000001ff0a7807 */ /* 0x000fc80000000000 */
[----:B------:R-:W-:Y:S01]  /*0160*/  IADD3 R2, PT, PT, R7, -R2, -R10 ;  /* 0x8000000207027210 */ /* 0x000fe20007ffe80a */
[----:B0-----:R-:W0:Y:S02]  /*0170*/  MUFU.RCP R11, R11 ;  /* 0x0000000b000b7308 */ /* 0x001e240000001000 */
[----:B0-----:R-:W-:-:S06]  /*0180*/  IADD3 R8, PT, PT, R11, 0xffffffe, RZ ;  /* 0x0ffffffe0b087810 */ /* 0x001fcc0007ffe0ff */
[----:B------:R0:W1:Y:S02]  /*0190*/  F2I.FTZ.U32.TRUNC.NTZ R9, R8 ;  /* 0x0000000800097305 */ /* 0x000064000021f000 */
[----:B0-----:R-:W-:Y:S02]  /*01a0*/  HFMA2 R8, -RZ, RZ, 0, 0 ;  /* 0x00000000ff087431 */ /* 0x001fe400000001ff */
[----:B-1----:R-:W-:-:S04]  /*01b0*/  IMAD R13, R13, R9, RZ ;  /* 0x000000090d0d7224 */ /* 0x002fc800078e02ff */
[----:B------:R-:W-:-:S06]  /*01c0*/  IMAD.HI.U32 R9, R9, R13, R8 ;  /* 0x0000000d09097227 */ /* 0x000fcc00078e0008 */
[----:B------:R-:W-:-:S04]  /*01d0*/  IMAD.HI.U32 R9, R9, R2, RZ ;  /* 0x0000000209097227 */ /* 0x000fc800078e00ff */
[----:B------:R-:W-:-:S04]  /*01e0*/  IMAD.MOV R7, RZ, RZ, -R9 ;  /* 0x000000ffff077224 */ /* 0x000fc800078e0a09 */
[----:B------:R-:W-:-:S05]  /*01f0*/  IMAD R2, R5, R7, R2 ;  /* 0x0000000705027224 */ /* 0x000fca00078e0202 */
[----:B------:R-:W-:-:S13]  /*0200*/  ISETP.GE.U32.AND P0, PT, R2, R5, PT ;  /* 0x000000050200720c */ /* 0x000fda0003f06070 */
[----:B------:R-:W-:Y:S01]  /*0210*/  @P0 IMAD.IADD R2, R2, 0x1, -R5 ;  /* 0x0000000102020824 */ /* 0x000fe200078e0a05 */
[----:B------:R-:W-:-:S04]  /*0220*/  @P0 IADD3 R9, PT, PT, R9, 0x1, RZ ;  /* 0x0000000109090810 */ /* 0x000fc80007ffe0ff */
[----:B------:R-:W-:-:S13]  /*0230*/  ISETP.GE.U32.AND P1, PT, R2, R5, PT ;  /* 0x000000050200720c */ /* 0x000fda0003f26070 */
[----:B------:R-:W-:Y:S01]  /*0240*/  @P1 VIADD R9, R9, 0x1 ;  /* 0x0000000109091836 */ /* 0x000fe20000000000 */
[----:B------:R-:W-:-:S05]  /*0250*/  @!P2 LOP3.LUT R9, RZ, R5, RZ, 0x33, !PT ;  /* 0x00000005ff09a212 */ /* 0x000fca00078e33ff */
[----:B------:R-:W-:-:S05]  /*0260*/  IMAD.IADD R9, R10, 0x1, R9 ;  /* 0x000000010a097824 */ /* 0x000fca00078e0209 */
[C---:B------:R-:W-:Y:S02]  /*0270*/  ISETP.GE.U32.AND P0, PT, R9.reuse, 0x3, PT ;  /* 0x000000030900780c */ /* 0x040fe40003f06070 */
[----:B------:R-:W-:-:S04]  /*0280*/  IADD3 R2, PT, PT, R9, 0x1, RZ ;  /* 0x0000000109027810 */ /* 0x000fc80007ffe0ff */
[----:B------:R-:W-:-:S07]  /*0290*/  LOP3.LUT R7, R2, 0x3, RZ, 0xc0, !PT ;  /* 0x0000000302077812 */ /* 0x000fce00078ec0ff */
[----:B------:R-:W-:Y:S05]  /*02a0*/  @!P0 BRA `(.L_x_3) ;  /* 0x0000000400b88947 */ /* 0x000fea0003800000 */
[----:B------:R-:W-:Y:S01]  /*02b0*/  LOP3.LUT R2, R2, 0xfffffffc, RZ, 0xc0, !PT ;  /* 0xfffffffc02027812 */ /* 0x000fe200078ec0ff */
[----:B------:R-:W-:Y:S01]  /*02c0*/  BSSY.RELIABLE B0, `(.L_x_4) ;  /* 0x000005d000007945 */ /* 0x000fe20003800100 */
[----:B------:R-:W-:-:S03]  /*02d0*/  IMAD.MOV.U32 R8, RZ, RZ, RZ ;  /* 0x000000ffff087224 */ /* 0x000fc600078e00ff */
[----:B------:R-:W-:-:S05]  /*02e0*/  IMAD.MOV R2, RZ, RZ, -R2 ;  /* 0x000000ffff027224 */ /* 0x000fca00078e0a02 */
[----:B------:R-:W-:-:S13]  /*02f0*/  ISETP.GE.AND P0, PT, R2, RZ, PT ;  /* 0x000000ff0200720c */ /* 0x000fda0003f06270 */
[----:B------:R-:W-:Y:S05]  /*0300*/  @P0 BRA `(.L_x_5) ;  /* 0x0000000400600947 */ /* 0x000fea0003800000 */
[----:B------:R-:W-:Y:S01]  /*0310*/  IADD3 R9, PT, PT, -R2, RZ, RZ ;  /* 0x000000ff02097210 */ /* 0x000fe20007ffe1ff */
[----:B------:R-:W-:Y:S01]  /*0320*/  BSSY.RECONVERGENT B3, `(.L_x_6) ;  /* 0x0000035000037945 */ /* 0x000fe20003800200 */
[----:B------:R-:W-:Y:S02]  /*0330*/  PLOP3.LUT P0, PT, PT, PT, PT, 0x80, 0x8 ;  /* 0x000000000008781c */ /* 0x000fe40003f0f070 */
[----:B------:R-:W-:-:S13]  /*0340*/  ISETP.GT.AND P1, PT, R9, 0xc, PT ;  /* 0x0000000c0900780c */ /* 0x000fda0003f24270 */
[----:B------:R-:W-:Y:S05]  /*0350*/  @!P1 BRA `(.L_x_7) ;  /* 0x0000000000c49947 */ /* 0x000fea0003800000 */
[----:B------:R-:W-:-:S13]  /*0360*/  PLOP3.LUT P0, PT, PT, PT, PT, 0x8, 0x80 ;  /* 0x000000000080781c */ /* 0x000fda0003f0e170 */
.L_x_8:
[----:B------:R-:W0:Y:S01]  /*0370*/  LDC.64 R12, c[0x0][0x380] ;  /* 0x0000e000ff0c7b82 */ /* 0x000e220000000a00 */
[----:B------:R-:W-:Y:S02]  /*0380*/  IMAD R9, R5, 0x4, R6 ;  /* 0x0000000405097824 */ /* 0x000fe400078e0206 */
[----:B0-----:R-:W-:-:S03]  /*0390*/  IMAD.WIDE R28, R6, 0x4, R12 ;  /* 0x00000004061c7825 */ /* 0x001fc600078e020c */
[----:B------:R-:W-:Y:S01]  /*03a0*/  LEA R6, R5, R9, 0x2 ;  /* 0x0000000905067211 */ /* 0x000fe200078e10ff */
[----:B------:R-:W-:-:S04]  /*03b0*/  IMAD.WIDE R24, R9, 0x4, R12 ;  /* 0x0000000409187825 */ /* 0x000fc800078e020c */
[C---:B------:R-:W-:Y:S02]  /*03c0*/  IMAD.WIDE R14, R5.reuse, 0x4, R28 ;  /* 0x00000004050e7825 */ /* 0x040fe400078e021c */
[----:B------:R-:W2:Y:S02]  /*03d0*/  LDG.E R28, desc[UR6][R28.64] ;  /* 0x000000061c1c7981 */ /* 0x000ea4000c1e1900 */
[C---:B------:R-:W-:Y:S02]  /*03e0*/  IMAD.WIDE R20, R5.reuse, 0x4, R24 ;  /* 0x0000000405147825 */ /* 0x040fe400078e0218 */
[----:B------:R0:W2:Y:S02]  /*03f0*/  LDG.E R27, desc[UR6][R14.64] ;  /* 0x000000060e1b7981 */ /* 0x0000a4000c1e1900 */
[----:B------:R-:W-:Y:S02]  /*0400*/  IMAD.WIDE R16, R5, 0x4, R14 ;  /* 0x0000000405107825 */ /* 0x000fe400078e020e */
[----:B------:R1:W3:Y:S02]  /*0410*/  LDG.E R23, desc[UR6][R20.64] ;  /* 0x0000000614177981 */ /* 0x0002e4000c1e1900 */
[----:B------:R-:W-:-:S02]  /*0420*/  IMAD.WIDE R10, R6, 0x4, R12 ;  /* 0x00000004060a7825 */ /* 0x000fc400078e020c */
[----:B------:R-:W3:Y:S02]  /*0430*/  LDG.E R24, desc[UR6][R24.64] ;  /* 0x0000000618187981 */ /* 0x000ee4000c1e1900 */
[C---:B0-----:R-:W-:Y:S02]  /*0440*/  IMAD.WIDE R14, R5.reuse, 0x4, R16 ;  /* 0x00000004050e7825 */ /* 0x041fe400078e0210 */
[----:B------:R0:W4:Y:S02]  /*0450*/  LDG.E R26, desc[UR6][R16.64] ;  /* 0x00000006101a7981 */ /* 0x000124000c1e1900 */
[----:B-1----:R-:W-:-:S04]  /*0460*/  IMAD.WIDE R20, R5, 0x4, R20 ;  /* 0x0000000405147825 */ /* 0x002fc800078e0214 */
[C---:B------:R-:W-:Y:S01]  /*0470*/  IMAD R6, R5.reuse, 0x4, R6 ;  /* 0x0000000405067824 */ /* 0x040fe200078e0206 */
[----:B------:R1:W4:Y:S01]  /*0480*/  LDG.E R25, desc[UR6][R14.64] ;  /* 0x000000060e197981 */ /* 0x000322000c1e1900 */
[----:B------:R-:W-:-:S03]  /*0490*/  IMAD.WIDE R18, R5, 0x4, R10 ;  /* 0x0000000405127825 */ /* 0x000fc600078e020a */
[----:B------:R-:W5:Y:S01]  /*04a0*/  LDG.E R10, desc[UR6][R10.64] ;  /* 0x000000060a0a7981 */ /* 0x000f62000c1e1900 */
[----:B------:R-:W-:-:S03]  /*04b0*/  IMAD.WIDE R12, R6, 0x4, R12 ;  /* 0x00000004060c7825 */ /* 0x000fc600078e020c */
[----:B------:R-:W5:Y:S01]  /*04c0*/  LDG.E R22, desc[UR6][R20.64] ;  /* 0x0000000614167981 */ /* 0x000f62000c1e1900 */
[----:B0-----:R-:W-:-:S03]  /*04d0*/  IMAD.WIDE R16, R5, 0x4, R20 ;  /* 0x0000000405107825 */ /* 0x001fc600078e0214 */
[----:B------:R0:W5:Y:S01]  /*04e0*/  LDG.E R9, desc[UR6][R18.64] ;  /* 0x0000000612097981 */ /* 0x000162000c1e1900 */
[----:B-1----:R-:W-:-:S03]  /*04f0*/  IMAD.WIDE R14, R5, 0x4, R18 ;  /* 0x00000004050e7825 */ /* 0x002fc600078e0212 */
[----:B------:R1:W5:Y:S04]  /*0500*/  LDG.E R11, desc[UR6][R16.64] ;  /* 0x00000006100b7981 */ /* 0x000368000c1e1900 */
[----:B------:R-:W5:Y:S01]  /*0510*/  LDG.E R29, desc[UR6][R14.64] ;  /* 0x000000060e1d7981 */ /* 0x000f62000c1e1900 */
[----:B0-----:R-:W-:-:S04]  /*0520*/  IMAD.WIDE R18, R5, 0x4, R14 ;  /* 0x0000000405127825 */ /* 0x001fc800078e020e */
[C---:B-1----:R-:W-:Y:S02]  /*0530*/  IMAD.WIDE R16, R5.reuse, 0x4, R12 ;  /* 0x0000000405107825 */ /* 0x042fe400078e020c */
[----:B------:R-:W5:Y:S02]  /*0540*/  LDG.E R18, desc[UR6][R18.64] ;  /* 0x0000000612127981 */ /* 0x000f64000c1e1900 */
[C---:B------:R-:W-:Y:S02]  /*0550*/  IMAD.WIDE R20, R5.reuse, 0x4, R16 ;  /* 0x0000000405147825 */ /* 0x040fe400078e0210 */
[----:B------:R0:W5:Y:S04]  /*0560*/  LDG.E R14, desc[UR6][R12.64] ;  /* 0x000000060c0e7981 */ /* 0x000168000c1e1900 */
[----:B------:R-:W5:Y:S01]  /*0570*/  LDG.E R17, desc[UR6][R16.64] ;  /* 0x0000000610117981 */ /* 0x000f62000c1e1900 */
[----:B0-----:R-:W-:-:S03]  /*0580*/  IMAD.WIDE R12, R5, 0x4, R20 ;  /* 0x00000004050c7825 */ /* 0x001fc600078e0214 */
[----:B------:R-:W5:Y:S04]  /*0590*/  LDG.E R20, desc[UR6][R20.64] ;  /* 0x0000000614147981 */ /* 0x000f68000c1e1900 */
[----:B------:R-:W5:Y:S01]  /*05a0*/  LDG.E R13, desc[UR6][R12.64] ;  /* 0x000000060c0d7981 */ /* 0x000f62000c1e1900 */
[----:B------:R-:W-:-:S04]  /*05b0*/  IADD3 R2, PT, PT, R2, 0x10, RZ ;  /* 0x0000001002027810 */ /* 0x000fc80007ffe0ff */
[----:B------:R-:W-:Y:S01]  /*05c0*/  ISETP.GE.AND P1, PT, R2, -0xc, PT ;  /* 0xfffffff40200780c */ /* 0x000fe20003f26270 */
[----:B------:R-:W-:Y:S01]  /*05d0*/  IMAD R6, R5, 0x4, R6 ;  /* 0x0000000405067824 */ /* 0x000fe200078e0206 */
[----:B--2---:R-:W-:-:S04]  /*05e0*/  IADD3 R27, PT, PT, R27, R28, R8 ;  /* 0x0000001c1b1b7210 */ /* 0x004fc80007ffe008 */
[----:B----4-:R-:W-:-:S04]  /*05f0*/  IADD3 R25, PT, PT, R25, R26, R27 ;  /* 0x0000001a19197210 */ /* 0x010fc80007ffe01b */
[----:B---3--:R-:W-:-:S04]  /*0600*/  IADD3 R23, PT, PT, R23, R24, R25 ;  /* 0x0000001817177210 */ /* 0x008fc80007ffe019 */
[----:B-----5:R-:W-:-:S04]  /*0610*/  IADD3 R11, PT, PT, R11, R22, R23 ;  /* 0x000000160b0b7210 */ /* 0x020fc80007ffe017 */
[----:B------:R-:W-:-:S04]  /*0620*/  IADD3 R9, PT, PT, R9, R10, R11 ;  /* 0x0000000a09097210 */ /* 0x000fc80007ffe00b */
[----:B------:R-:W-:-:S04]  /*0630*/  IADD3 R9, PT, PT, R18, R29, R9 ;  /* 0x0000001d12097210 */ /* 0x000fc80007ffe009 */
[----:B------:R-:W-:-:S04]  /*0640*/  IADD3 R9, PT, PT, R17, R14, R9 ;  /* 0x0000000e11097210 */ /* 0x000fc80007ffe009 */
[----:B------:R-:W-:Y:S01]  /*0650*/  IADD3 R8, PT, PT, R13, R20, R9 ;  /* 0x000000140d087210 */ /* 0x000fe20007ffe009 */
[----:B------:R-:W-:Y:S06]  /*0660*/  @!P1 BRA `(.L_x_8) ;  /* 0xfffffffc00409947 */ /* 0x000fec000383ffff */
.L_x_7:
[----:B------:R-:W-:Y:S05]  /*0670*/  BSYNC.RECONVERGENT B3 ;  /* 0x0000000000037941 */ /* 0x000fea0003800200 */
.L_x_6:
[----:B------:R-:W-:Y:S01]  /*0680*/  IADD3 R9, PT, PT, -R2, RZ, RZ ;  /* 0x000000ff02097210 */ /* 0x000fe20007ffe1ff */
[----:B------:R-:W-:Y:S03]  /*0690*/  BSSY.RECONVERGENT B3, `(.L_x_9) ;  /* 0x000001c000037945 */ /* 0x000fe60003800200 */
[----:B------:R-:W-:-:S13]  /*06a0*/  ISETP.GT.AND P1, PT, R9, 0x4, PT ;  /* 0x000000040900780c */ /* 0x000fda0003f24270 */
[----:B------:R-:W-:Y:S05]  /*06b0*/  @!P1 BRA `(.L_x_10) ;  /* 0x0000000000649947 */ /* 0x000fea0003800000 */
[----:B------:R-:W0:Y:S02]  /*06c0*/  LDC.64 R10, c[0x0][0x380] ;  /* 0x0000e000ff0a7b82 */ /* 0x000e240000000a00 */
[----:B0-----:R-:W-:-:S04]  /*06d0*/  IMAD.WIDE R22, R6, 0x4, R10 ;  /* 0x0000000406167825 */ /* 0x001fc800078e020a */
[C---:B------:R-:W-:Y:S02]  /*06e0*/  IMAD R6, R5.reuse, 0x4, R6 ;  /* 0x0000000405067824 */ /* 0x040fe400078e0206 */
[----:B------:R-:W-:Y:S02]  /*06f0*/  IMAD.WIDE R16, R5, 0x4, R22 ;  /* 0x0000000405107825 */ /* 0x000fe400078e0216 */
[----:B------:R-:W2:Y:S02]  /*0700*/  LDG.E R23, desc[UR6][R22.64] ;  /* 0x0000000616177981 */ /* 0x000ea4000c1e1900 */
[----:B------:R-:W-:-:S04]  /*0710*/  IMAD.WIDE R10, R6, 0x4, R10 ;  /* 0x00000004060a7825 */ /* 0x000fc800078e020a */
[C---:B------:R-:W-:Y:S02]  /*0720*/  IMAD.WIDE R12, R5.reuse, 0x4, R16 ;  /* 0x00000004050c7825 */ /* 0x040fe400078e0210 */
[----:B------:R-:W2:Y:S02]  /*0730*/  LDG.E R16, desc[UR6][R16.64] ;  /* 0x0000000610107981 */ /* 0x000ea4000c1e1900 */
[C---:B------:R-:W-:Y:S02]  /*0740*/  IMAD.WIDE R14, R5.reuse, 0x4, R10 ;  /* 0x00000004050e7825 */ /* 0x040fe400078e020a */
[----:B------:R-:W3:Y:S02]  /*0750*/  LDG.E R10, desc[UR6][R10.64] ;  /* 0x000000060a0a7981 */ /* 0x000ee4000c1e1900 */
[C---:B------:R-:W-:Y:S02]  /*0760*/  IMAD.WIDE R18, R5.reuse, 0x4, R12 ;  /* 0x0000000405127825 */ /* 0x040fe400078e020c */
[----:B------:R-:W4:Y:S02]  /*0770*/  LDG.E R12, desc[UR6][R12.64] ;  /* 0x000000060c0c7981 */ /* 0x000f24000c1e1900 */
[----:B------:R-:W-:-:S02]  /*0780*/  IMAD.WIDE R20, R5, 0x4, R14 ;  /* 0x0000000405147825 */ /* 0x000fc400078e020e */
[----:B------:R-:W4:Y:S02]  /*0790*/  LDG.E R18, desc[UR6][R18.64] ;  /* 0x0000000612127981 */ /* 0x000f24000c1e1900 */
[C---:B------:R-:W-:Y:S02]  /*07a0*/  IMAD.WIDE R24, R5.reuse, 0x4, R20 ;  /* 0x0000000405187825 */ /* 0x040fe400078e0214 */
[----:B------:R-:W3:Y:S04]  /*07b0*/  LDG.E R14, desc[UR6][R14.64] ;  /* 0x000000060e0e7981 */ /* 0x000ee8000c1e1900 */
[----:B------:R-:W5:Y:S04]  /*07c0*/  LDG.E R20, desc[UR6][R20.64] ;  /* 0x0000000614147981 */ /* 0x000f68000c1e1900 */
[----:B------:R-:W5:Y:S01]  /*07d0*/  LDG.E R24, desc[UR6][R24.64] ;  /* 0x0000000618187981 */ /* 0x000f62000c1e1900 */
[----:B------:R-:W-:Y:S01]  /*07e0*/  PLOP3.LUT P0, PT, PT, PT, PT, 0x8, 0x80 ;  /* 0x000000000080781c */ /* 0x000fe20003f0e170 */
[----:B------:R-:W-:Y:S01]  /*07f0*/  IMAD R6, R5, 0x4, R6 ;  /* 0x0000000405067824 */ /* 0x000fe200078e0206 */
[----:B------:R-:W-:-:S02]  /*0800*/  IADD3 R2, PT, PT, R2, 0x8, RZ ;  /* 0x0000000802027810 */ /* 0x000fc40007ffe0ff */
[----:B--2---:R-:W-:-:S04]  /*0810*/  IADD3 R23, PT, PT, R16, R23, R8 ;  /* 0x0000001710177210 */ /* 0x004fc80007ffe008 */
[----:B----4-:R-:W-:-:S04]  /*0820*/  IADD3 R23, PT, PT, R18, R12, R23 ;  /* 0x0000000c12177210 */ /* 0x010fc80007ffe017 */
[----:B---3--:R-:W-:-:S04]  /*0830*/  IADD3 R23, PT, PT, R14, R10, R23 ;  /* 0x0000000a0e177210 */ /* 0x008fc80007ffe017 */
[----:B-----5:R-:W-:-:S07]  /*0840*/  IADD3 R8, PT, PT, R24, R20, R23 ;  /* 0x0000001418087210 */ /* 0x020fce0007ffe017 */
.L_x_10:
[----:B------:R-:W-:Y:S05]  /*0850*/  BSYNC.RECONVERGENT B3 ;  /* 0x0000000000037941 */ /* 0x000fea0003800200 */
.L_x_9:
[----:B------:R-:W-:-:S13]  /*0860*/  ISETP.NE.OR P0, PT, R2, RZ, P0 ;  /* 0x000000ff0200720c */ /* 0x000fda0000705670 */
[----:B------:R-:W-:Y:S05]  /*0870*/  @!P0 BREAK.RELIABLE B0 ;  /* 0x0000000000008942 */ /* 0x000fea0003800100 */
[----:B------:R-:W-:Y:S05]  /*0880*/  @!P0 BRA `(.L_x_3) ;  /* 0x0000000000408947 */ /* 0x000fea0003800000 */
.L_x_5:
[----:B------:R-:W-:Y:S05]  /*0890*/  BSYNC.RELIABLE B0 ;  /* 0x0000000000007941 */ /* 0x000fea0003800100 */
.L_x_4:
[----:B------:R-:W0:Y:S02]  /*08a0*/  LDC.64 R10, c[0x0][0x380] ;  /* 0x0000e000ff0a7b82 */ /* 0x000e240000000a00 */
[----:B0-----:R-:W-:-:S04]  /*08b0*/  IMAD.WIDE R10, R6, 0x4, R10 ;  /* 0x00000004060a7825 */ /* 0x001fc800078e020a */
[C---:B------:R-:W-:Y:S02]  /*08c0*/  IMAD.WIDE R12, R5.reuse, 0x4, R10 ;  /* 0x00000004050c7825 */ /* 0x040fe400078e020a */
[----:B------:R-:W2:Y:S02]  /*08d0*/  LDG.E R11, desc[UR6][R10.64] ;  /* 0x000000060a0b7981 */ /* 0x000ea4000c1e1900 */
[C---:B------:R-:W-:Y:S02]  /*08e0*/  IMAD.WIDE R14, R5.reuse, 0x4, R12 ;  /* 0x00000004050e7825 */ /* 0x040fe400078e020c */
[----:B------:R-:W2:Y:S02]  /*08f0*/  LDG.E R12, desc[UR6][R12.64] ;  /* 0x000000060c0c7981 */ /* 0x000ea4000c1e1900 */
[----:B------:R-:W-:Y:S02]  /*0900*/  IMAD.WIDE R16, R5, 0x4, R14 ;  /* 0x0000000405107825 */ /* 0x000fe400078e020e */
[----:B------:R-:W3:Y:S04]  /*0910*/  LDG.E R15, desc[UR6][R14.64] ;  /* 0x000000060e0f7981 */ /* 0x000ee8000c1e1900 */
[----:B------:R-:W3:Y:S01]  /*0920*/  LDG.E R16, desc[UR6][R16.64] ;  /* 0x0000000610107981 */ /* 0x000ee2000c1e1900 */
[----:B------:R-:W-:-:S04]  /*0930*/  IADD3 R2, PT, PT, R2, 0x4, RZ ;  /* 0x0000000402027810 */ /* 0x000fc80007ffe0ff */
[----:B------:R-:W-:Y:S01]  /*0940*/  ISETP.NE.AND P0, PT, R2, RZ, PT ;  /* 0x000000ff0200720c */ /* 0x000fe20003f05270 */
[----:B------:R-:W-:Y:S01]  /*0950*/  IMAD R6, R5, 0x4, R6 ;  /* 0x0000000405067824 */ /* 0x000fe200078e0206 */
[----:B--2---:R-:W-:-:S04]  /*0960*/  IADD3 R8, PT, PT, R12, R11, R8 ;  /* 0x0000000b0c087210 */ /* 0x004fc80007ffe008 */
[----:B---3--:R-:W-:-:S07]  /*0970*/  IADD3 R8, PT, PT, R16, R15, R8 ;  /* 0x0000000f10087210 */ /* 0x008fce0007ffe008 */
[----:B------:R-:W-:Y:S05]  /*0980*/  @P0 BRA `(.L_x_4) ;  /* 0xfffffffc00c40947 */ /* 0x000fea000383ffff */
.L_x_3:
[----:B------:R-:W-:Y:S05]  /*0990*/  BSYNC.RECONVERGENT B1 ;  /* 0x0000000000017941 */ /* 0x000fea0003800200 */
.L_x_2:
[----:B------:R-:W-:-:S13]  /*09a0*/  ISETP.NE.AND P0, PT, R7, RZ, PT ;  /* 0x000000ff0700720c */ /* 0x000fda0003f05270 */
[----:B------:R-:W-:Y:S05]  /*09b0*/  @!P0 BRA `(.L_x_1) ;  /* 0x0000000000248947 */ /* 0x000fea0003800000 */
[----:B------:R-:W0:Y:S01]  /*09c0*/  LDC.64 R10, c[0x0][0x380] ;  /* 0x0000e000ff0a7b82 */ /* 0x000e220000000a00 */
[----:B------:R-:W-:-:S07]  /*09d0*/  IADD3 R7, PT, PT, -R7, RZ, RZ ;  /* 0x000000ff07077210 */ /* 0x000fce0007ffe1ff */
.L_x_11:
[----:B0-----:R-:W-:-:S06]  /*09e0*/  IMAD.WIDE R12, R6, 0x4, R10 ;  /* 0x00000004060c7825 */ /* 0x001fcc00078e020a */
[----:B------:R-:W2:Y:S01]  /*09f0*/  LDG.E R13, desc[UR6][R12.64] ;  /* 0x000000060c0d7981 */ /* 0x000ea2000c1e1900 */
[----:B------:R-:W-:Y:S01]  /*0a00*/  VIADD R7, R7, 0x1 ;  /* 0x0000000107077836 */ /* 0x000fe20000000000 */
[----:B------:R-:W-:-:S04]  /*0a10*/  IADD3 R6, PT, PT, R5, R6, RZ ;  /* 0x0000000605067210 */ /* 0x000fc80007ffe0ff */
[----:B------:R-:W-:Y:S01]  /*0a20*/  ISETP.NE.AND P0, PT, R7, RZ, PT ;  /* 0x000000ff0700720c */ /* 0x000fe20003f05270 */
[----:B--2---:R-:W-:-:S12]  /*0a30*/  IMAD.IADD R8, R13, 0x1, R8 ;  /* 0x000000010d087824 */ /* 0x004fd800078e0208 */
[----:B------:R-:W-:Y:S05]  /*0a40*/  @P0 BRA `(.L_x_11) ;  /* 0xfffffffc00e40947 */ /* 0x000fea000383ffff */
.L_x_1:
[----:B------:R-:W-:Y:S05]  /*0a50*/  BSYNC.RECONVERGENT B2 ;  /* 0x0000000000027941 */ /* 0x000fea0003800200 */
.L_x_0:
[----:B------:R-:W-:Y:S05]  /*0a60*/  WARPSYNC.ALL ;  /* 0x0000000000007948 */ /* 0x000fea0003800000 */
[----:B------:R-:W0:Y:S01]  /*0a70*/  S2UR UR5, SR_CgaCtaId ;  /* 0x00000000000579c3 */ /* 0x000e220000008800 */
[----:B------:R-:W-:Y:S01]  /*0a80*/  UMOV UR4, 0x400 ;  /* 0x0000040000047882 */ /* 0x000fe20000000000 */
[----:B------:R-:W-:Y:S02]  /*0a90*/  ISETP.GE.U32.AND P1, PT, R4, 0x2, PT ;  /* 0x000000020400780c */ /* 0x000fe40003f26070 */
[----:B------:R-:W-:Y:S01]  /*0aa0*/  ISETP.NE.AND P0, PT, R0, RZ, PT ;  /* 0x000000ff0000720c */ /* 0x000fe20003f05270 */
[----:B0-----:R-:W-:-:S06]  /*0ab0*/  ULEA UR4, UR5, UR4, 0x18 ;  /* 0x0000000405047291 */ /* 0x001fcc000f8ec0ff */
[----:B------:R-:W-:-:S05]  /*0ac0*/  LEA R5, R0, UR4, 0x2 ;  /* 0x0000000400057c11 */ /* 0x000fca000f8e10ff */
[----:B------:R0:W-:Y:S01]  /*0ad0*/  STS [R5], R8 ;  /* 0x0000000805007388 */ /* 0x0001e20000000800 */
[----:B------:R-:W-:Y:S06]  /*0ae0*/  BAR.SYNC.DEFER_BLOCKING 0x0 ;  /* 0x0000000000007b1d */ /* 0x000fec0000010000 */
[----:B------:R-:W-:Y:S05]  /*0af0*/  @!P1 BRA `(.L_x_12) ;  /* 0x00000000002c9947 */ /* 0x000fea0003800000 */
.L_x_13:
[----:B0-----:R-:W-:-:S04]  /*0b00*/  SHF.R.U32.HI R8, RZ, 0x1, R4 ;  /* 0x00000001ff087819 */ /* 0x001fc80000011604 */
[----:B------:R-:W-:-:S13]  /*0b10*/  ISETP.GE.U32.AND P1, PT, R0, R8, PT ;  /* 0x000000080000720c */ /* 0x000fda0003f26070 */
[----:B------:R-:W-:Y:S01]  /*0b20*/  @!P1 LEA R2, R8, R5, 0x2 ;  /* 0x0000000508029211 */ /* 0x000fe200078e10ff */
[----:B------:R-:W-:Y:S05]  /*0b30*/  @!P1 LDS R7, [R5] ;  /* 0x0000000005079984 */ /* 0x000fea0000000800 */
[----:B------:R-:W0:Y:S02]  /*0b40*/  @!P1 LDS R2, [R2] ;  /* 0x0000000002029984 */ /* 0x000e240000000800 */
[----:B0-----:R-:W-:-:S05]  /*0b50*/  @!P1 IMAD.IADD R6, R2, 0x1, R7 ;  /* 0x0000000102069824 */ /* 0x001fca00078e0207 */
[----:B------:R1:W-:Y:S01]  /*0b60*/  @!P1 STS [R5], R6 ;  /* 0x0000000605009388 */ /* 0x0003e20000000800 */
[----:B------:R-:W-:Y:S01]  /*0b70*/  BAR.SYNC.DEFER_BLOCKING 0x0 ;  /* 0x0000000000007b1d */ /* 0x000fe20000010000 */
[----:B------:R-:W-:Y:S02]  /*0b80*/  ISETP.GT.U32.AND P1, PT, R4, 0x3, PT ;  /* 0x000000030400780c */ /* 0x000fe40003f24070 */
[----:B------:R-:W-:-:S11]  /*0b90*/  MOV R4, R8 ;  /* 0x0000000800047202 */ /* 0x000fd60000000f00 */
[----:B-1----:R-:W-:Y:S05]  /*0ba0*/  @P1 BRA `(.L_x_13) ;  /* 0xfffffffc00d41947 */ /* 0x002fea000383ffff */
.L_x_12:
[----:B------:R-:W-:Y:S05]  /*0bb0*/  @P0 EXIT ;  /* 0x000000000000094d */ /* 0x000fea0003800000 */
[----:B------:R-:W1:Y:S01]  /*0bc0*/  S2UR UR5, SR_CgaCtaId ;  /* 0x00000000000579c3 */ /* 0x000e620000008800 */
[----:B------:R-:W-:-:S07]  /*0bd0*/  UMOV UR4, 0x400 ;  /* 0x0000040000047882 */ /* 0x000fce0000000000 */
[----:B0-----:R-:W0:Y:S01]  /*0be0*/  LDC.64 R4, c[0x0][0x388] ;  /* 0x0000e200ff047b82 */ /* 0x001e220000000a00 */
[----:B-1----:R-:W-:Y:S01]  /*0bf0*/  ULEA UR4, UR5, UR4, 0x18 ;  /* 0x0000000405047291 */ /* 0x002fe2000f8ec0ff */
[----:B0-----:R-:W-:-:S08]  /*0c00*/  IMAD.WIDE.U32 R2, R3, 0x4, R4 ;  /* 0x0000000403027825 */ /* 0x001fd000078e0004 */
[----:B------:R-:W0:Y:S04]  /*0c10*/  LDS R7, [UR4] ;  /* 0x00000004ff077984 */ /* 0x000e280008000800 */
[----:B0-----:R-:W-:Y:S01]  /*0c20*/  STG.E desc[UR6][R2.64], R7 ;  /* 0x0000000702007986 */ /* 0x001fe2000c101906 */
[----:B------:R-:W-:Y:S05]  /*0c30*/  EXIT ;  /* 0x000000000000794d */ /* 0x000fea0003800000 */
.L_x_14:
[----:B------:R-:W-:-:S00]  /*0c40*/  BRA `(.L_x_14) ;  /* 0xfffffffc00fc7947 */ /* 0x000fc0000383ffff */
[----:B------:R-:W-:-:S00]  /*0c50*/  NOP ;  /* 0x0000000000007918 */ /* 0x000fc00000000000 */
        /* <DEDUP_REMOVED lines=10> */
.L_x_15:


//--------------------- .nv.shared._Z12reduceKernelPiS_i --------------------------
	.section	.nv.shared._Z12reduceKernelPiS_i,"aw",@nobits
	.sectionflags	@""
	.align	16
	.zero		1024


//--------------------- .nv.shared.reserved.0     --------------------------
	.section	.nv.shared.reserved.0,"aw",@nobits
	.weak		__nv_reservedSMEM_offset_0_alias
	.size		__nv_reservedSMEM_offset_0_alias, 0, 64
	.other		__nv_reservedSMEM_offset_0_alias,@"STO_CUDA_RESERVED_SHARED STV_DEFAULT"
__nv_reservedSMEM_offset_0_alias:
	.zero		0
	.zero		64


//--------------------- .nv.constant0._Z12reduceKernelPiS_i --------------------------
	.section	.nv.constant0._Z12reduceKernelPiS_i,"a",@progbits
	.sectionflags	@""
	.align	4
.nv.constant0._Z12reduceKernelPiS_i:
	.zero		916


//--------------------- SYMBOLS --------------------------

	.type		.nv.reservedSmem.offset0,@object
	.size		.nv.reservedSmem.offset0,0x4
	.type		.nv.reservedSmem.cap,@object
	.size		.nv.reservedSmem.cap,0x4
